//
// Generated by NVIDIA NVVM Compiler
//
// Compiler Build ID: CL-36424714
// Cuda compilation tools, release 13.0, V13.0.88
// Based on NVVM 20.0.0
//

.version 9.0
.target sm_100
.address_size 64

	// .globl	_Z8table_RFPfS_PiS0_i

.visible .entry _Z8table_RFPfS_PiS0_i(
	.param .u64 .ptr .align 1 _Z8table_RFPfS_PiS0_i_param_0,
	.param .u64 .ptr .align 1 _Z8table_RFPfS_PiS0_i_param_1,
	.param .u64 .ptr .align 1 _Z8table_RFPfS_PiS0_i_param_2,
	.param .u64 .ptr .align 1 _Z8table_RFPfS_PiS0_i_param_3,
	.param .u32 _Z8table_RFPfS_PiS0_i_param_4
)
{
	.reg .pred 	%p<6>;
	.reg .b32 	%r<23>;
	.reg .b32 	%f<3>;
	.reg .b64 	%rd<22>;

	ld.param.u64 	%rd6, [_Z8table_RFPfS_PiS0_i_param_0];
	ld.param.u64 	%rd7, [_Z8table_RFPfS_PiS0_i_param_1];
	ld.param.u64 	%rd9, [_Z8table_RFPfS_PiS0_i_param_2];
	ld.param.u64 	%rd8, [_Z8table_RFPfS_PiS0_i_param_3];
	ld.param.u32 	%r7, [_Z8table_RFPfS_PiS0_i_param_4];
	cvta.to.global.u64 	%rd1, %rd9;
	mov.u32 	%r8, %ctaid.x;
	mov.u32 	%r9, %ntid.x;
	mov.u32 	%r10, %tid.x;
	mad.lo.s32 	%r1, %r8, %r9, %r10;
	setp.ge.s32 	%p1, %r1, %r7;
	@%p1 bra 	$L__BB0_5;
	ld.global.u32 	%r22, [%rd1];
	and.b32  	%r11, %r22, 1;
	setp.eq.b32 	%p2, %r11, 1;
	@%p2 bra 	$L__BB0_4;
	shl.b32 	%r3, %r1, 2;
	cvta.to.global.u64 	%rd2, %rd6;
	cvta.to.global.u64 	%rd3, %rd7;
	mov.b64 	%rd21, 0;
$L__BB0_3:
	shr.u32 	%r12, %r22, 1;
	and.b32  	%r13, %r12, 31;
	shl.b64 	%rd11, %rd21, 2;
	add.s64 	%rd12, %rd2, %rd11;
	ld.global.f32 	%f1, [%rd12];
	add.s32 	%r14, %r3, %r13;
	mul.wide.s32 	%rd13, %r14, 4;
	add.s64 	%rd14, %rd3, %rd13;
	ld.global.f32 	%f2, [%rd14];
	setp.gt.f32 	%p3, %f2, %f1;
	selp.b32 	%r15, 17, 6, %p3;
	shr.u32 	%r16, %r22, %r15;
	and.b32  	%r17, %r16, 2047;
	cvt.u64.u32 	%rd21, %r17;
	shl.b32 	%r18, %r16, 2;
	cvt.u64.u32 	%rd15, %r18;
	and.b64  	%rd16, %rd15, 8188;
	add.s64 	%rd17, %rd1, %rd16;
	ld.global.u32 	%r22, [%rd17];
	and.b32  	%r19, %r22, 1;
	setp.eq.b32 	%p4, %r19, 1;
	not.pred 	%p5, %p4;
	@%p5 bra 	$L__BB0_3;
$L__BB0_4:
	shr.u32 	%r20, %r22, 28;
	cvta.to.global.u64 	%rd18, %rd8;
	mul.wide.s32 	%rd19, %r1, 4;
	add.s64 	%rd20, %rd18, %rd19;
	st.global.u32 	[%rd20], %r20;
$L__BB0_5:
	ret;

}


// ===== COMPILED SASS (sm_100) =====

	.target	sm_100

	.elftype	@"ET_EXEC"


//--------------------- .note.nv.tkinfo           --------------------------
	.section	.note.nv.tkinfo,"",@"SHT_NOTE"
	.sectionflags	@"SHF_NOTE_NV_TKINFO"
	.tkinfo
        /*0018*/ 	.word	0x00000002
        /*0030*/ 	.string	""
        /*0030*/ 	.string	"ptxas"
        /*0030*/ 	.string	"Cuda compilation tools, release 13.0, V13.0.88"
        /*0030*/ 	.string	"Build cuda_13.0.r13.0/compiler.36424714_0"
        /*0030*/ 	.string	"-arch sm_100 -m 64 "



//--------------------- .note.nv.cuinfo           --------------------------
	.section	.note.nv.cuinfo,"",@"SHT_NOTE"
	.sectionflags	@"SHF_NOTE_NV_CUINFO"
        /*0018*/ 	.short	0x0002
        /*001a*/ 	.short	0x0064
        /*001c*/ 	.short	0x0082
	.zero		2


//--------------------- .nv.info                  --------------------------
	.section	.nv.info,"",@"SHT_CUDA_INFO"
	.align	4


	//----- nvinfo : EIATTR_REGCOUNT
	.align		4
        /*0000*/ 	.byte	0x04, 0x2f
        /*0002*/ 	.short	(.L_1 - .L_0)
	.align		4
.L_0:
        /*0004*/ 	.word	index@(_Z8table_RFPfS_PiS0_i)
        /*0008*/ 	.word	0x0000000f


	//----- nvinfo : EIATTR_FRAME_SIZE
	.align		4
.L_1:
        /*000c*/ 	.byte	0x04, 0x11
        /*000e*/ 	.short	(.L_3 - .L_2)
	.align		4
.L_2:
        /*0010*/ 	.word	index@(_Z8table_RFPfS_PiS0_i)
        /*0014*/ 	.word	0x00000000


	//----- nvinfo : EIATTR_MIN_STACK_SIZE
	.align		4
.L_3:
        /*0018*/ 	.byte	0x04, 0x12
        /*001a*/ 	.short	(.L_5 - .L_4)
	.align		4
.L_4:
        /*001c*/ 	.word	index@(_Z8table_RFPfS_PiS0_i)
        /*0020*/ 	.word	0x00000000
.L_5:


//--------------------- .nv.compat                --------------------------
	.section	.nv.compat,"",@"SHT_CUDA_COMPAT_INFO"
	.align	4
        /*0000*/ 	.byte	0x02, 0x09, 0x00, 0x00, 0x02, 0x02, 0x01, 0x00, 0x02, 0x05, 0x05, 0x00, 0x03, 0x07, 0x01, 0x01
        /*0010*/ 	.byte	0x02, 0x03, 0x00, 0x00, 0x02, 0x06, 0x01, 0x00, 0x04, 0x0b, 0x08, 0x00, 0x09, 0x00, 0x00, 0x00
        /*0020*/ 	.byte	0x00, 0x00, 0x00, 0x00


//--------------------- .nv.info._Z8table_RFPfS_PiS0_i --------------------------
	.section	.nv.info._Z8table_RFPfS_PiS0_i,"",@"SHT_CUDA_INFO"
	.sectionflags	@""
	.align	4


	//----- nvinfo : EIATTR_CUDA_API_VERSION
	.align		4
        /*0000*/ 	.byte	0x04, 0x37
        /*0002*/ 	.short	(.L_7 - .L_6)
.L_6:
        /*0004*/ 	.word	0x00000082


	//----- nvinfo : EIATTR_KPARAM_INFO
	.align		4
.L_7:
        /*0008*/ 	.byte	0x04, 0x17
        /*000a*/ 	.short	(.L_9 - .L_8)
.L_8:
        /*000c*/ 	.word	0x00000000
        /*0010*/ 	.short	0x0004
        /*0012*/ 	.short	0x0020
        /*0014*/ 	.byte	0x00, 0xf0, 0x11, 0x00


	//----- nvinfo : EIATTR_KPARAM_INFO
	.align		4
.L_9:
        /*0018*/ 	.byte	0x04, 0x17
        /*001a*/ 	.short	(.L_11 - .L_10)
.L_10:
        /*001c*/ 	.word	0x00000000
        /*0020*/ 	.short	0x0003
        /*0022*/ 	.short	0x0018
        /*0024*/ 	.byte	0x00, 0xf5, 0x21, 0x00


	//----- nvinfo : EIATTR_KPARAM_INFO
	.align		4
.L_11:
        /*0028*/ 	.byte	0x04, 0x17
        /*002a*/ 	.short	(.L_13 - .L_12)
.L_12:
        /*002c*/ 	.word	0x00000000
        /*0030*/ 	.short	0x0002
        /*0032*/ 	.short	0x0010
        /*0034*/ 	.byte	0x00, 0xf5, 0x21, 0x00


	//----- nvinfo : EIATTR_KPARAM_INFO
	.align		4
.L_13:
        /*0038*/ 	.byte	0x04, 0x17
        /*003a*/ 	.short	(.L_15 - .L_14)
.L_14:
        /*003c*/ 	.word	0x00000000
        /*0040*/ 	.short	0x0001
        /*0042*/ 	.short	0x0008
        /*0044*/ 	.byte	0x00, 0xf5, 0x21, 0x00


	//----- nvinfo : EIATTR_KPARAM_INFO
	.align		4
.L_15:
        /*0048*/ 	.byte	0x04, 0x17
        /*004a*/ 	.short	(.L_17 - .L_16)
.L_16:
        /*004c*/ 	.word	0x00000000
        /*0050*/ 	.short	0x0000
        /*0052*/ 	.short	0x0000
        /*0054*/ 	.byte	0x00, 0xf5, 0x21, 0x00


	//----- nvinfo : EIATTR_SPARSE_MMA_MASK
	.align		4
.L_17:
        /*0058*/ 	.byte	0x03, 0x50
        /*005a*/ 	.short	0x0000


	//----- nvinfo : EIATTR_MAXREG_COUNT
	.align		4
        /*005c*/ 	.byte	0x03, 0x1b
        /*005e*/ 	.short	0x00ff


	//----- nvinfo : EIATTR_MERCURY_ISA_VERSION
	.align		4
        /*0060*/ 	.byte	0x03, 0x5f
        /*0062*/ 	.short	0x0101


	//----- nvinfo : EIATTR_VRC_CTA_INIT_COUNT
	.align		4
        /*0064*/ 	.byte	0x02, 0x4a
	.zero		1
	.zero		1


	//----- nvinfo : EIATTR_EXIT_INSTR_OFFSETS
	.align		4
        /*0068*/ 	.byte	0x04, 0x1c
        /*006a*/ 	.short	(.L_19 - .L_18)


	//   ....[0]....
.L_18:
        /*006c*/ 	.word	0x00000070


	//   ....[1]....
        /*0070*/ 	.word	0x000002e0


	//----- nvinfo : EIATTR_CRS_STACK_SIZE
	.align		4
.L_19:
        /*0074*/ 	.byte	0x04, 0x1e
        /*0076*/ 	.short	(.L_21 - .L_20)
.L_20:
        /*0078*/ 	.word	0x00000000


	//----- nvinfo : EIATTR_CBANK_PARAM_SIZE
	.align		4
.L_21:
        /*007c*/ 	.byte	0x03, 0x19
        /*007e*/ 	.short	0x0024


	//----- nvinfo : EIATTR_PARAM_CBANK
	.align		4
        /*0080*/ 	.byte	0x04, 0x0a
        /*0082*/ 	.short	(.L_23 - .L_22)
	.align		4
.L_22:
        /*0084*/ 	.word	index@(.nv.constant0._Z8table_RFPfS_PiS0_i)
        /*0088*/ 	.short	0x0380
        /*008a*/ 	.short	0x0024


	//----- nvinfo : EIATTR_SW_WAR
	.align		4
.L_23:
        /*008c*/ 	.byte	0x04, 0x36
        /*008e*/ 	.short	(.L_25 - .L_24)
.L_24:
        /*0090*/ 	.word	0x00000008
.L_25:


//--------------------- .nv.callgraph             --------------------------
	.section	.nv.callgraph,"",@"SHT_CUDA_CALLGRAPH"
	.align	4
	.sectionentsize	8
	.align		4
        /*0000*/ 	.word	0x00000000
	.align		4
        /*0004*/ 	.word	0xffffffff
	.align		4
        /*0008*/ 	.word	0x00000000
	.align		4
        /*000c*/ 	.word	0xfffffffe
	.align		4
        /*0010*/ 	.word	0x00000000
	.align		4
        /*0014*/ 	.word	0xfffffffd
	.align		4
        /*0018*/ 	.word	0x00000000
	.align		4
        /*001c*/ 	.word	0xfffffffc


//--------------------- .text._Z8table_RFPfS_PiS0_i --------------------------
	.section	.text._Z8table_RFPfS_PiS0_i,"ax",@progbits
	.align	128
        .global         _Z8table_RFPfS_PiS0_i
        .type           _Z8table_RFPfS_PiS0_i,@function
        .size           _Z8table_RFPfS_PiS0_i,(.L_x_3 - _Z8table_RFPfS_PiS0_i)
        .other          _Z8table_RFPfS_PiS0_i,@"STO_CUDA_ENTRY STV_DEFAULT"
_Z8table_RFPfS_PiS0_i:
.text._Z8table_RFPfS_PiS0_i:
[----:B------:R-:W-:Y:S01]  /*0000*/  LDC R1, c[0x0][0x37c] ;  /* 0x0000df00ff017b82 */ /* 0x000fe20000000800 */
[----:B------:R-:W0:Y:S07]  /*0010*/  S2R R3, SR_TID.X ;  /* 0x0000000000037919 */ /* 0x000e2e0000002100 */
[----:B------:R-:W0:Y:S01]  /*0020*/  S2UR UR4, SR_CTAID.X ;  /* 0x00000000000479c3 */ /* 0x000e220000002500 */
[----:B------:R-:W1:Y:S07]  /*0030*/  LDCU UR5, c[0x0][0x3a0] ;  /* 0x00007400ff0577ac */ /* 0x000e6e0008000800 */
[----:B------:R-:W0:Y:S02]  /*0040*/  LDC R0, c[0x0][0x360] ;  /* 0x0000d800ff007b82 */ /* 0x000e240000000800 */
[----:B0-----:R-:W-:-:S05]  /*0050*/  IMAD R0, R0, UR4, R3 ;  /* 0x0000000400007c24 */ /* 0x001fca000f8e0203 */
[----:B-1----:R-:W-:-:S13]  /*0060*/  ISETP.GE.AND P0, PT, R0, UR5, PT ;  /* 0x0000000500007c0c */ /* 0x002fda000bf06270 */
[----:B------:R-:W-:Y:S05]  /*0070*/  @P0 EXIT ;  /* 0x000000000000094d */ /* 0x000fea0003800000 */
[----:B------:R-:W0:Y:S01]  /*0080*/  LDC.64 R4, c[0x0][0x390] ;  /* 0x0000e400ff047b82 */ /* 0x000e220000000a00 */
[----:B------:R-:W0:Y:S07]  /*0090*/  LDCU.64 UR4, c[0x0][0x358] ;  /* 0x00006b00ff0477ac */ /* 0x000e2e0008000a00 */
[----:B------:R-:W1:Y:S01]  /*00a0*/  LDC.64 R2, c[0x0][0x398] ;  /* 0x0000e600ff027b82 */ /* 0x000e620000000a00 */
[----:B0-----:R-:W2:Y:S01]  /*00b0*/  LDG.E R10, desc[UR4][R4.64] ;  /* 0x00000004040a7981 */ /* 0x001ea2000c1e1900 */
[----:B-1----:R-:W-:Y:S01]  /*00c0*/  IMAD.WIDE R2, R0, 0x4, R2 ;  /* 0x0000000400027825 */ /* 0x002fe200078e0202 */
[----:B--2---:R-:W-:-:S04]  /*00d0*/  LOP3.LUT R6, R10, 0x1, RZ, 0xc0, !PT ;  /* 0x000000010a067812 */ /* 0x004fc800078ec0ff */
[----:B------:R-:W-:-:S13]  /*00e0*/  ISETP.NE.U32.AND P0, PT, R6, 0x1, PT ;  /* 0x000000010600780c */ /* 0x000fda0003f05070 */
[----:B------:R-:W-:Y:S05]  /*00f0*/  @!P0 BRA `(.L_x_0) ;  /* 0x0000000000708947 */ /* 0x000fea0003800000 */
[----:B------:R-:W0:Y:S01]  /*0100*/  LDC.64 R4, c[0x0][0x388] ;  /* 0x0000e200ff047b82 */ /* 0x000e220000000a00 */
[----:B------:R-:W-:Y:S01]  /*0110*/  BSSY.RECONVERGENT B0, `(.L_x_0) ;  /* 0x000001a000007945 */ /* 0x000fe20003800200 */
[----:B------:R-:W-:Y:S01]  /*0120*/  CS2R R6, SRZ ;  /* 0x0000000000067805 */ /* 0x000fe2000001ff00 */
[----:B------:R-:W1:Y:S01]  /*0130*/  LDCU.64 UR6, c[0x0][0x380] ;  /* 0x00007000ff0677ac */ /* 0x000e620008000a00 */
[----:B------:R-:W2:Y:S05]  /*0140*/  LDCU.64 UR8, c[0x0][0x390] ;  /* 0x00007200ff0877ac */ /* 0x000eaa0008000a00 */
.L_x_1:
[----:B------:R-:W-:-:S04]  /*0150*/  SHF.R.U32.HI R8, RZ, 0x1, R10 ;  /* 0x00000001ff087819 */ /* 0x000fc8000001160a */
[----:B------:R-:W-:Y:S02]  /*0160*/  LOP3.LUT R9, R8, 0x1f, RZ, 0xc0, !PT ;  /* 0x0000001f08097812 */ /* 0x000fe400078ec0ff */
[----:B-1----:R-:W-:-:S03]  /*0170*/  LEA R8, P0, R6, UR6, 0x2 ;  /* 0x0000000606087c11 */ /* 0x002fc6000f8010ff */
[----:B------:R-:W-:Y:S01]  /*0180*/  IMAD R11, R0, 0x4, R9 ;  /* 0x00000004000b7824 */ /* 0x000fe200078e0209 */
[----:B------:R-:W-:-:S03]  /*0190*/  LEA.HI.X R9, R6, UR7, R7, 0x2, P0 ;  /* 0x0000000706097c11 */ /* 0x000fc600080f1407 */
[----:B0-----:R-:W-:Y:S02]  /*01a0*/  IMAD.WIDE R6, R11, 0x4, R4 ;  /* 0x000000040b067825 */ /* 0x001fe400078e0204 */
[----:B------:R-:W3:Y:S04]  /*01b0*/  LDG.E R8, desc[UR4][R8.64] ;  /* 0x0000000408087981 */ /* 0x000ee8000c1e1900 */
[----:B------:R-:W3:Y:S01]  /*01c0*/  LDG.E R7, desc[UR4][R6.64] ;  /* 0x0000000406077981 */ /* 0x000ee2000c1e1900 */
[----:B------:R-:W-:Y:S01]  /*01d0*/  IMAD.MOV.U32 R11, RZ, RZ, 0x11 ;  /* 0x00000011ff0b7424 */ /* 0x000fe200078e00ff */
[----:B---3--:R-:W-:-:S04]  /*01e0*/  FSETP.GT.AND P0, PT, R7, R8, PT ;  /* 0x000000080700720b */ /* 0x008fc80003f04000 */
[----:B------:R-:W-:-:S04]  /*01f0*/  SEL R11, R11, 0x6, P0 ;  /* 0x000000060b0b7807 */ /* 0x000fc80000000000 */
[----:B------:R-:W-:-:S05]  /*0200*/  SHF.R.U32.HI R12, RZ, R11, R10 ;  /* 0x0000000bff0c7219 */ /* 0x000fca000001160a */
[----:B------:R-:W-:-:S05]  /*0210*/  IMAD.SHL.U32 R10, R12, 0x4, RZ ;  /* 0x000000040c0a7824 */ /* 0x000fca00078e00ff */
[----:B------:R-:W-:-:S04]  /*0220*/  LOP3.LUT R10, R10, 0x1ffc, RZ, 0xc0, !PT ;  /* 0x00001ffc0a0a7812 */ /* 0x000fc800078ec0ff */
[----:B--2---:R-:W-:-:S05]  /*0230*/  IADD3 R10, P0, PT, R10, UR8, RZ ;  /* 0x000000080a0a7c10 */ /* 0x004fca000ff1e0ff */
[----:B------:R-:W-:-:S05]  /*0240*/  IMAD.X R11, RZ, RZ, UR9, P0 ;  /* 0x00000009ff0b7e24 */ /* 0x000fca00080e06ff */
[----:B------:R-:W2:Y:S01]  /*0250*/  LDG.E R10, desc[UR4][R10.64] ;  /* 0x000000040a0a7981 */ /* 0x000ea2000c1e1900 */
[----:B------:R-:W-:Y:S01]  /*0260*/  LOP3.LUT R6, R12, 0x7ff, RZ, 0xc0, !PT ;  /* 0x000007ff0c067812 */ /* 0x000fe200078ec0ff */
[----:B------:R-:W-:Y:S01]  /*0270*/  IMAD.MOV.U32 R7, RZ, RZ, RZ ;  /* 0x000000ffff077224 */ /* 0x000fe200078e00ff */
[----:B--2---:R-:W-:-:S04]  /*0280*/  LOP3.LUT R8, R10, 0x1, RZ, 0xc0, !PT ;  /* 0x000000010a087812 */ /* 0x004fc800078ec0ff */
[----:B------:R-:W-:-:S13]  /*0290*/  ISETP.NE.U32.AND P0, PT, R8, 0x1, PT ;  /* 0x000000010800780c */ /* 0x000fda0003f05070 */
[----:B------:R-:W-:Y:S05]  /*02a0*/  @P0 BRA `(.L_x_1) ;  /* 0xfffffffc00a80947 */ /* 0x000fea000383ffff */
[----:B------:R-:W-:Y:S05]  /*02b0*/  BSYNC.RECONVERGENT B0 ;  /* 0x0000000000007941 */ /* 0x000fea0003800200 */
.L_x_0:
[----:B------:R-:W-:-:S05]  /*02c0*/  SHF.R.U32.HI R5, RZ, 0x1c, R10 ;  /* 0x0000001cff057819 */ /* 0x000fca000001160a */
[----:B------:R-:W-:Y:S01]  /*02d0*/  STG.E desc[UR4][R2.64], R5 ;  /* 0x0000000502007986 */ /* 0x000fe2000c101904 */
[----:B------:R-:W-:Y:S05]  /*02e0*/  EXIT ;  /* 0x000000000000794d */ /* 0x000fea0003800000 */
.L_x_2:
[----:B------:R-:W-:-:S00]  /*02f0*/  BRA `(.L_x_2) ;  /* 0xfffffffc00fc7947 */ /* 0x000fc0000383ffff */
[----:B------:R-:W-:-:S00]  /*0300*/  NOP ;  /* 0x0000000000007918 */ /* 0x000fc00000000000 */
[----:B------:R-:W-:-:S00]  /*0310*/  NOP ;  /* 0x0000000000007918 */ /* 0x000fc00000000000 */
[----:B------:R-:W-:-:S00]  /*0320*/  NOP ;  /* 0x0000000000007918 */ /* 0x000fc00000000000 */
[----:B------:R-:W-:-:S00]  /*0330*/  NOP ;  /* 0x0000000000007918 */ /* 0x000fc00000000000 */
[----:B------:R-:W-:-:S00]  /*0340*/  NOP ;  /* 0x0000000000007918 */ /* 0x000fc00000000000 */
[----:B------:R-:W-:-:S00]  /*0350*/  NOP ;  /* 0x0000000000007918 */ /* 0x000fc00000000000 */
[----:B------:R-:W-:-:S00]  /*0360*/  NOP ;  /* 0x0000000000007918 */ /* 0x000fc00000000000 */
[----:B------:R-:W-:-:S00]  /*0370*/  NOP ;  /* 0x0000000000007918 */ /* 0x000fc00000000000 */
.L_x_3:


//--------------------- .nv.shared.reserved.0     --------------------------
	.section	.nv.shared.reserved.0,"aw",@nobits
	.weak		__nv_reservedSMEM_offset_0_alias
	.size		__nv_reservedSMEM_offset_0_alias, 0, 64
	.other		__nv_reservedSMEM_offset_0_alias,@"STO_CUDA_RESERVED_SHARED STV_DEFAULT"
__nv_reservedSMEM_offset_0_alias:
	.zero		0
	.zero		64


//--------------------- .nv.constant0._Z8table_RFPfS_PiS0_i --------------------------
	.section	.nv.constant0._Z8table_RFPfS_PiS0_i,"a",@progbits
	.sectionflags	@""
	.align	4
.nv.constant0._Z8table_RFPfS_PiS0_i:
	.zero		932


//--------------------- SYMBOLS --------------------------

	.type		.nv.reservedSmem.offset0,@object
	.size		.nv.reservedSmem.offset0,0x4
